//
// Generated by NVIDIA NVVM Compiler
//
// Compiler Build ID: CL-36424714
// Cuda compilation tools, release 13.0, V13.0.88
// Based on NVVM 20.0.0
//

.version 9.0
.target sm_100
.address_size 64

	// .globl	_Z3addiPKiS0_Pi

.visible .entry _Z3addiPKiS0_Pi(
	.param .u32 _Z3addiPKiS0_Pi_param_0,
	.param .u64 .ptr .align 1 _Z3addiPKiS0_Pi_param_1,
	.param .u64 .ptr .align 1 _Z3addiPKiS0_Pi_param_2,
	.param .u64 .ptr .align 1 _Z3addiPKiS0_Pi_param_3
)
{
	.reg .pred 	%p<2>;
	.reg .b32 	%r<9>;
	.reg .b64 	%rd<11>;

	ld.param.u32 	%r2, [_Z3addiPKiS0_Pi_param_0];
	ld.param.u64 	%rd1, [_Z3addiPKiS0_Pi_param_1];
	ld.param.u64 	%rd2, [_Z3addiPKiS0_Pi_param_2];
	ld.param.u64 	%rd3, [_Z3addiPKiS0_Pi_param_3];
	mov.u32 	%r3, %ctaid.x;
	mov.u32 	%r4, %ntid.x;
	mov.u32 	%r5, %tid.x;
	mad.lo.s32 	%r1, %r3, %r4, %r5;
	setp.ge.s32 	%p1, %r1, %r2;
	@%p1 bra 	$L__BB0_2;
	cvta.to.global.u64 	%rd4, %rd1;
	cvta.to.global.u64 	%rd5, %rd2;
	cvta.to.global.u64 	%rd6, %rd3;
	mul.wide.s32 	%rd7, %r1, 4;
	add.s64 	%rd8, %rd4, %rd7;
	ld.global.u32 	%r6, [%rd8];
	add.s64 	%rd9, %rd5, %rd7;
	ld.global.u32 	%r7, [%rd9];
	add.s32 	%r8, %r7, %r6;
	add.s64 	%rd10, %rd6, %rd7;
	st.global.u32 	[%rd10], %r8;
$L__BB0_2:
	ret;

}


// ===== COMPILED SASS (sm_100) =====

	.target	sm_100

	.elftype	@"ET_EXEC"


//--------------------- .note.nv.tkinfo           --------------------------
	.section	.note.nv.tkinfo,"",@"SHT_NOTE"
	.sectionflags	@"SHF_NOTE_NV_TKINFO"
	.tkinfo
        /*0018*/ 	.word	0x00000002
        /*0030*/ 	.string	""
        /*0030*/ 	.string	"ptxas"
        /*0030*/ 	.string	"Cuda compilation tools, release 13.0, V13.0.88"
        /*0030*/ 	.string	"Build cuda_13.0.r13.0/compiler.36424714_0"
        /*0030*/ 	.string	"-arch sm_100 -m 64 "



//--------------------- .note.nv.cuinfo           --------------------------
	.section	.note.nv.cuinfo,"",@"SHT_NOTE"
	.sectionflags	@"SHF_NOTE_NV_CUINFO"
        /*0018*/ 	.short	0x0002
        /*001a*/ 	.short	0x0064
        /*001c*/ 	.short	0x0082
	.zero		2


//--------------------- .nv.info                  --------------------------
	.section	.nv.info,"",@"SHT_CUDA_INFO"
	.align	4


	//----- nvinfo : EIATTR_REGCOUNT
	.align		4
        /*0000*/ 	.byte	0x04, 0x2f
        /*0002*/ 	.short	(.L_1 - .L_0)
	.align		4
.L_0:
        /*0004*/ 	.word	index@(_Z3addiPKiS0_Pi)
        /*0008*/ 	.word	0x0000000c


	//----- nvinfo : EIATTR_FRAME_SIZE
	.align		4
.L_1:
        /*000c*/ 	.byte	0x04, 0x11
        /*000e*/ 	.short	(.L_3 - .L_2)
	.align		4
.L_2:
        /*0010*/ 	.word	index@(_Z3addiPKiS0_Pi)
        /*0014*/ 	.word	0x00000000


	//----- nvinfo : EIATTR_MIN_STACK_SIZE
	.align		4
.L_3:
        /*0018*/ 	.byte	0x04, 0x12
        /*001a*/ 	.short	(.L_5 - .L_4)
	.align		4
.L_4:
        /*001c*/ 	.word	index@(_Z3addiPKiS0_Pi)
        /*0020*/ 	.word	0x00000000
.L_5:


//--------------------- .nv.compat                --------------------------
	.section	.nv.compat,"",@"SHT_CUDA_COMPAT_INFO"
	.align	4
        /*0000*/ 	.byte	0x02, 0x09, 0x00, 0x00, 0x02, 0x02, 0x01, 0x00, 0x02, 0x05, 0x05, 0x00, 0x03, 0x07, 0x01, 0x01
        /*0010*/ 	.byte	0x02, 0x03, 0x00, 0x00, 0x02, 0x06, 0x01, 0x00, 0x04, 0x0b, 0x08, 0x00, 0x09, 0x00, 0x00, 0x00
        /*0020*/ 	.byte	0x00, 0x00, 0x00, 0x00


//--------------------- .nv.info._Z3addiPKiS0_Pi  --------------------------
	.section	.nv.info._Z3addiPKiS0_Pi,"",@"SHT_CUDA_INFO"
	.sectionflags	@""
	.align	4


	//----- nvinfo : EIATTR_CUDA_API_VERSION
	.align		4
        /*0000*/ 	.byte	0x04, 0x37
        /*0002*/ 	.short	(.L_7 - .L_6)
.L_6:
        /*0004*/ 	.word	0x00000082


	//----- nvinfo : EIATTR_KPARAM_INFO
	.align		4
.L_7:
        /*0008*/ 	.byte	0x04, 0x17
        /*000a*/ 	.short	(.L_9 - .L_8)
.L_8:
        /*000c*/ 	.word	0x00000000
        /*0010*/ 	.short	0x0003
        /*0012*/ 	.short	0x0018
        /*0014*/ 	.byte	0x00, 0xf5, 0x21, 0x00


	//----- nvinfo : EIATTR_KPARAM_INFO
	.align		4
.L_9:
        /*0018*/ 	.byte	0x04, 0x17
        /*001a*/ 	.short	(.L_11 - .L_10)
.L_10:
        /*001c*/ 	.word	0x00000000
        /*0020*/ 	.short	0x0002
        /*0022*/ 	.short	0x0010
        /*0024*/ 	.byte	0x00, 0xf5, 0x21, 0x00


	//----- nvinfo : EIATTR_KPARAM_INFO
	.align		4
.L_11:
        /*0028*/ 	.byte	0x04, 0x17
        /*002a*/ 	.short	(.L_13 - .L_12)
.L_12:
        /*002c*/ 	.word	0x00000000
        /*0030*/ 	.short	0x0001
        /*0032*/ 	.short	0x0008
        /*0034*/ 	.byte	0x00, 0xf5, 0x21, 0x00


	//----- nvinfo : EIATTR_KPARAM_INFO
	.align		4
.L_13:
        /*0038*/ 	.byte	0x04, 0x17
        /*003a*/ 	.short	(.L_15 - .L_14)
.L_14:
        /*003c*/ 	.word	0x00000000
        /*0040*/ 	.short	0x0000
        /*0042*/ 	.short	0x0000
        /*0044*/ 	.byte	0x00, 0xf0, 0x11, 0x00


	//----- nvinfo : EIATTR_SPARSE_MMA_MASK
	.align		4
.L_15:
        /*0048*/ 	.byte	0x03, 0x50
        /*004a*/ 	.short	0x0000


	//----- nvinfo : EIATTR_MAXREG_COUNT
	.align		4
        /*004c*/ 	.byte	0x03, 0x1b
        /*004e*/ 	.short	0x00ff


	//----- nvinfo : EIATTR_MERCURY_ISA_VERSION
	.align		4
        /*0050*/ 	.byte	0x03, 0x5f
        /*0052*/ 	.short	0x0101


	//----- nvinfo : EIATTR_VRC_CTA_INIT_COUNT
	.align		4
        /*0054*/ 	.byte	0x02, 0x4a
	.zero		1
	.zero		1


	//----- nvinfo : EIATTR_EXIT_INSTR_OFFSETS
	.align		4
        /*0058*/ 	.byte	0x04, 0x1c
        /*005a*/ 	.short	(.L_17 - .L_16)


	//   ....[0]....
.L_16:
        /*005c*/ 	.word	0x00000070


	//   ....[1]....
        /*0060*/ 	.word	0x00000130


	//----- nvinfo : EIATTR_CBANK_PARAM_SIZE
	.align		4
.L_17:
        /*0064*/ 	.byte	0x03, 0x19
        /*0066*/ 	.short	0x0020


	//----- nvinfo : EIATTR_PARAM_CBANK
	.align		4
        /*0068*/ 	.byte	0x04, 0x0a
        /*006a*/ 	.short	(.L_19 - .L_18)
	.align		4
.L_18:
        /*006c*/ 	.word	index@(.nv.constant0._Z3addiPKiS0_Pi)
        /*0070*/ 	.short	0x0380
        /*0072*/ 	.short	0x0020


	//----- nvinfo : EIATTR_SW_WAR
	.align		4
.L_19:
        /*0074*/ 	.byte	0x04, 0x36
        /*0076*/ 	.short	(.L_21 - .L_20)
.L_20:
        /*0078*/ 	.word	0x00000008
.L_21:


//--------------------- .nv.callgraph             --------------------------
	.section	.nv.callgraph,"",@"SHT_CUDA_CALLGRAPH"
	.align	4
	.sectionentsize	8
	.align		4
        /*0000*/ 	.word	0x00000000
	.align		4
        /*0004*/ 	.word	0xffffffff
	.align		4
        /*0008*/ 	.word	0x00000000
	.align		4
        /*000c*/ 	.word	0xfffffffe
	.align		4
        /*0010*/ 	.word	0x00000000
	.align		4
        /*0014*/ 	.word	0xfffffffd
	.align		4
        /*0018*/ 	.word	0x00000000
	.align		4
        /*001c*/ 	.word	0xfffffffc


//--------------------- .text._Z3addiPKiS0_Pi     --------------------------
	.section	.text._Z3addiPKiS0_Pi,"ax",@progbits
	.align	128
        .global         _Z3addiPKiS0_Pi
        .type           _Z3addiPKiS0_Pi,@function
        .size           _Z3addiPKiS0_Pi,(.L_x_1 - _Z3addiPKiS0_Pi)
        .other          _Z3addiPKiS0_Pi,@"STO_CUDA_ENTRY STV_DEFAULT"
_Z3addiPKiS0_Pi:
.text._Z3addiPKiS0_Pi:
[----:B------:R-:W-:Y:S01]  /*0000*/  LDC R1, c[0x0][0x37c] ;  /* 0x0000df00ff017b82 */ /* 0x000fe20000000800 */
[----:B------:R-:W0:Y:S07]  /*0010*/  S2R R0, SR_TID.X ;  /* 0x0000000000007919 */ /* 0x000e2e0000002100 */
[----:B------:R-:W0:Y:S01]  /*0020*/  S2UR UR4, SR_CTAID.X ;  /* 0x00000000000479c3 */ /* 0x000e220000002500 */
[----:B------:R-:W1:Y:S07]  /*0030*/  LDCU UR5, c[0x0][0x380] ;  /* 0x00007000ff0577ac */ /* 0x000e6e0008000800 */
[----:B------:R-:W0:Y:S02]  /*0040*/  LDC R9, c[0x0][0x360] ;  /* 0x0000d800ff097b82 */ /* 0x000e240000000800 */
[----:B0-----:R-:W-:-:S05]  /*0050*/  IMAD R9, R9, UR4, R0 ;  /* 0x0000000409097c24 */ /* 0x001fca000f8e0200 */
[----:B-1----:R-:W-:-:S13]  /*0060*/  ISETP.GE.AND P0, PT, R9, UR5, PT ;  /* 0x0000000509007c0c */ /* 0x002fda000bf06270 */
[----:B------:R-:W-:Y:S05]  /*0070*/  @P0 EXIT ;  /* 0x000000000000094d */ /* 0x000fea0003800000 */
[----:B------:R-:W0:Y:S01]  /*0080*/  LDC.64 R2, c[0x0][0x388] ;  /* 0x0000e200ff027b82 */ /* 0x000e220000000a00 */
[----:B------:R-:W1:Y:S07]  /*0090*/  LDCU.64 UR4, c[0x0][0x358] ;  /* 0x00006b00ff0477ac */ /* 0x000e6e0008000a00 */
[----:B------:R-:W2:Y:S08]  /*00a0*/  LDC.64 R4, c[0x0][0x390] ;  /* 0x0000e400ff047b82 */ /* 0x000eb00000000a00 */
[----:B------:R-:W3:Y:S01]  /*00b0*/  LDC.64 R6, c[0x0][0x398] ;  /* 0x0000e600ff067b82 */ /* 0x000ee20000000a00 */
[----:B0-----:R-:W-:-:S06]  /*00c0*/  IMAD.WIDE R2, R9, 0x4, R2 ;  /* 0x0000000409027825 */ /* 0x001fcc00078e0202 */
[----:B-1----:R-:W4:Y:S01]  /*00d0*/  LDG.E R2, desc[UR4][R2.64] ;  /* 0x0000000402027981 */ /* 0x002f22000c1e1900 */
[----:B--2---:R-:W-:-:S06]  /*00e0*/  IMAD.WIDE R4, R9, 0x4, R4 ;  /* 0x0000000409047825 */ /* 0x004fcc00078e0204 */
[----:B------:R-:W4:Y:S01]  /*00f0*/  LDG.E R5, desc[UR4][R4.64] ;  /* 0x0000000404057981 */ /* 0x000f22000c1e1900 */
[----:B---3--:R-:W-:Y:S01]  /*0100*/  IMAD.WIDE R6, R9, 0x4, R6 ;  /* 0x0000000409067825 */ /* 0x008fe200078e0206 */
[----:B----4-:R-:W-:-:S05]  /*0110*/  IADD3 R9, PT, PT, R2, R5, RZ ;  /* 0x0000000502097210 */ /* 0x010fca0007ffe0ff */
[----:B------:R-:W-:Y:S01]  /*0120*/  STG.E desc[UR4][R6.64], R9 ;  /* 0x0000000906007986 */ /* 0x000fe2000c101904 */
[----:B------:R-:W-:Y:S05]  /*0130*/  EXIT ;  /* 0x000000000000794d */ /* 0x000fea0003800000 */
.L_x_0:
[----:B------:R-:W-:-:S00]  /*0140*/  BRA `(.L_x_0) ;  /* 0xfffffffc00fc7947 */ /* 0x000fc0000383ffff */
[----:B------:R-:W-:-:S00]  /*0150*/  NOP ;  /* 0x0000000000007918 */ /* 0x000fc00000000000 */
        /* <DEDUP_REMOVED lines=10> */
.L_x_1:


//--------------------- .nv.shared.reserved.0     --------------------------
	.section	.nv.shared.reserved.0,"aw",@nobits
	.weak		__nv_reservedSMEM_offset_0_alias
	.size		__nv_reservedSMEM_offset_0_alias, 0, 64
	.other		__nv_reservedSMEM_offset_0_alias,@"STO_CUDA_RESERVED_SHARED STV_DEFAULT"
__nv_reservedSMEM_offset_0_alias:
	.zero		0
	.zero		64


//--------------------- .nv.constant0._Z3addiPKiS0_Pi --------------------------
	.section	.nv.constant0._Z3addiPKiS0_Pi,"a",@progbits
	.sectionflags	@""
	.align	4
.nv.constant0._Z3addiPKiS0_Pi:
	.zero		928


//--------------------- SYMBOLS --------------------------

	.type		.nv.reservedSmem.offset0,@object
	.size		.nv.reservedSmem.offset0,0x4
